	.headerflags	@"EF_CUDA_TEXMODE_UNIFIED EF_CUDA_64BIT_ADDRESS EF_CUDA_ACCELERATORS EF_CUDA_SM90 EF_CUDA_VIRTUAL_SM(EF_CUDA_SM90)"
	.elftype	@"ET_EXEC"


//--------------------- .nv.info                  --------------------------
	.section	.nv.info,"",@"SHT_CUDA_INFO"
	.align	4


	//----- nvinfo : EIATTR_REGCOUNT
	.align		4
        /*0000*/ 	.byte	0x04, 0x2f
        /*0002*/ 	.short	(.L_2 - .L_1)
	.align		4
.L_1:
        /*0004*/ 	.word	index@(triton_poi_fused_native_group_norm_relu_10)
        /*0008*/ 	.word	0x00000014


	//----- nvinfo : EIATTR_MIN_STACK_SIZE
	.align		4
.L_2:
        /*000c*/ 	.byte	0x04, 0x12
        /*000e*/ 	.short	(.L_4 - .L_3)
	.align		4
.L_3:
        /*0010*/ 	.word	index@(triton_poi_fused_native_group_norm_relu_10)
        /*0014*/ 	.word	0x00000000


	//----- nvinfo : EIATTR_FRAME_SIZE
	.align		4
.L_4:
        /*0018*/ 	.byte	0x04, 0x11
        /*001a*/ 	.short	(.L_6 - .L_5)
	.align		4
.L_5:
        /*001c*/ 	.word	index@(triton_poi_fused_native_group_norm_relu_10)
        /*0020*/ 	.word	0x00000000


	//----- nvinfo : EIATTR_MIN_STACK_SIZE
	.align		4
.L_6:
        /*0024*/ 	.byte	0x04, 0x12
        /*0026*/ 	.short	(.L_8 - .L_7)
	.align		4
.L_7:
        /*0028*/ 	.word	index@(triton_poi_fused_native_group_norm_relu_10)
        /*002c*/ 	.word	0x00000000
.L_8:


//--------------------- .nv.info.triton_poi_fused_native_group_norm_relu_10 --------------------------
	.section	.nv.info.triton_poi_fused_native_group_norm_relu_10,"",@"SHT_CUDA_INFO"
	.sectionflags	@""
	.align	4


	//----- nvinfo : EIATTR_CUDA_API_VERSION
	.align		4
        /*0000*/ 	.byte	0x04, 0x37
        /*0002*/ 	.short	(.L_10 - .L_9)
.L_9:
        /*0004*/ 	.word	0x0000007c


	//----- nvinfo : EIATTR_KPARAM_INFO
	.align		4
.L_10:
        /*0008*/ 	.byte	0x04, 0x17
        /*000a*/ 	.short	(.L_12 - .L_11)
.L_11:
        /*000c*/ 	.word	0x00000000
        /*0010*/ 	.short	0x0006
        /*0012*/ 	.short	0x0030
        /*0014*/ 	.byte	0x00, 0xf0, 0x11, 0x00


	//----- nvinfo : EIATTR_KPARAM_INFO
	.align		4
.L_12:
        /*0018*/ 	.byte	0x04, 0x17
        /*001a*/ 	.short	(.L_14 - .L_13)
.L_13:
        /*001c*/ 	.word	0x00000000
        /*0020*/ 	.short	0x0005
        /*0022*/ 	.short	0x0028
        /*0024*/ 	.byte	0x00, 0xf4, 0x21, 0x00


	//----- nvinfo : EIATTR_KPARAM_INFO
	.align		4
.L_14:
        /*0028*/ 	.byte	0x04, 0x17
        /*002a*/ 	.short	(.L_16 - .L_15)
.L_15:
        /*002c*/ 	.word	0x00000000
        /*0030*/ 	.short	0x0004
        /*0032*/ 	.short	0x0020
        /*0034*/ 	.byte	0x00, 0xf4, 0x21, 0x00


	//----- nvinfo : EIATTR_KPARAM_INFO
	.align		4
.L_16:
        /*0038*/ 	.byte	0x04, 0x17
        /*003a*/ 	.short	(.L_18 - .L_17)
.L_17:
        /*003c*/ 	.word	0x00000000
        /*0040*/ 	.short	0x0003
        /*0042*/ 	.short	0x0018
        /*0044*/ 	.byte	0x00, 0xf4, 0x21, 0x00


	//----- nvinfo : EIATTR_KPARAM_INFO
	.align		4
.L_18:
        /*0048*/ 	.byte	0x04, 0x17
        /*004a*/ 	.short	(.L_20 - .L_19)
.L_19:
        /*004c*/ 	.word	0x00000000
        /*0050*/ 	.short	0x0002
        /*0052*/ 	.short	0x0010
        /*0054*/ 	.byte	0x00, 0xf4, 0x21, 0x00


	//----- nvinfo : EIATTR_KPARAM_INFO
	.align		4
.L_20:
        /*0058*/ 	.byte	0x04, 0x17
        /*005a*/ 	.short	(.L_22 - .L_21)
.L_21:
        /*005c*/ 	.word	0x00000000
        /*0060*/ 	.short	0x0001
        /*0062*/ 	.short	0x0008
        /*0064*/ 	.byte	0x00, 0xf4, 0x21, 0x00


	//----- nvinfo : EIATTR_KPARAM_INFO
	.align		4
.L_22:
        /*0068*/ 	.byte	0x04, 0x17
        /*006a*/ 	.short	(.L_24 - .L_23)
.L_23:
        /*006c*/ 	.word	0x00000000
        /*0070*/ 	.short	0x0000
        /*0072*/ 	.short	0x0000
        /*0074*/ 	.byte	0x00, 0xf4, 0x21, 0x00


	//----- nvinfo : EIATTR_SPARSE_MMA_MASK
	.align		4
.L_24:
        /*0078*/ 	.byte	0x03, 0x50
        /*007a*/ 	.short	0x0000


	//----- nvinfo : EIATTR_MAXREG_COUNT
	.align		4
        /*007c*/ 	.byte	0x03, 0x1b
        /*007e*/ 	.short	0x00ff


	//----- nvinfo : EIATTR_EXIT_INSTR_OFFSETS
	.align		4
        /*0080*/ 	.byte	0x04, 0x1c
        /*0082*/ 	.short	(.L_26 - .L_25)


	//   ....[0]....
.L_25:
        /*0084*/ 	.word	0x00000390


	//----- nvinfo : EIATTR_REQNTID
	.align		4
.L_26:
        /*0088*/ 	.byte	0x04, 0x10
        /*008a*/ 	.short	(.L_28 - .L_27)
.L_27:
        /*008c*/ 	.word	0x00000080
        /*0090*/ 	.word	0x00000001
        /*0094*/ 	.word	0x00000001


	//----- nvinfo : EIATTR_CBANK_PARAM_SIZE
	.align		4
.L_28:
        /*0098*/ 	.byte	0x03, 0x19
        /*009a*/ 	.short	0x0034


	//----- nvinfo : EIATTR_PARAM_CBANK
	.align		4
        /*009c*/ 	.byte	0x04, 0x0a
        /*009e*/ 	.short	(.L_30 - .L_29)
	.align		4
.L_29:
        /*00a0*/ 	.word	index@(.nv.constant0.triton_poi_fused_native_group_norm_relu_10)
        /*00a4*/ 	.short	0x0210
        /*00a6*/ 	.short	0x0034


	//----- nvinfo : EIATTR_SW_WAR
	.align		4
.L_30:
        /*00a8*/ 	.byte	0x04, 0x36
        /*00aa*/ 	.short	(.L_32 - .L_31)
.L_31:
        /*00ac*/ 	.word	0x00000008
.L_32:


//--------------------- .nv.callgraph             --------------------------
	.section	.nv.callgraph,"",@"SHT_CUDA_CALLGRAPH"
	.align	4
	.sectionentsize	8
	.align		4
        /*0000*/ 	.word	0x00000000
	.align		4
        /*0004*/ 	.word	0xffffffff
	.align		4
        /*0008*/ 	.word	0x00000000
	.align		4
        /*000c*/ 	.word	0xfffffffe
	.align		4
        /*0010*/ 	.word	0x00000000
	.align		4
        /*0014*/ 	.word	0xfffffffd
	.align		4
        /*0018*/ 	.word	0x00000000
	.align		4
        /*001c*/ 	.word	0xfffffffc


//--------------------- .nv.constant4             --------------------------
	.section	.nv.constant4,"a",@progbits
	.align	8
	.align		8
.nv.constant4:
        /*0000*/ 	.dword	_$_str


//--------------------- .text.triton_poi_fused_native_group_norm_relu_10 --------------------------
	.section	.text.triton_poi_fused_native_group_norm_relu_10,"ax",@progbits
	.align	128
        .global         triton_poi_fused_native_group_norm_relu_10
        .type           triton_poi_fused_native_group_norm_relu_10,@function
        .size           triton_poi_fused_native_group_norm_relu_10,(.L_x_1 - triton_poi_fused_native_group_norm_relu_10)
        .other          triton_poi_fused_native_group_norm_relu_10,@"STO_CUDA_ENTRY STV_DEFAULT"
triton_poi_fused_native_group_norm_relu_10:
.text.triton_poi_fused_native_group_norm_relu_10:
[----:B------:R-:W-:Y:S01]  /*0000*/  LDC R1, c[0x0][0x28] ;  /* 0x00000a00ff017b82 */ /* 0x000fe20000000800 */
[----:B------:R-:W1:Y:S07]  /*0010*/  S2R R0, SR_TID.X ;  /* 0x0000000000007919 */ /* 0x000e6e0000002100 */
[----:B------:R-:W2:Y:S01]  /*0020*/  LDC.64 R10, c[0x0][0x220] ;  /* 0x00008800ff0a7b82 */ /* 0x000ea20000000a00 */
[----:B------:R-:W-:Y:S01]  /*0030*/  ULDC.64 UR4, c[0x0][0x208] ;  /* 0x0000820000047ab9 */ /* 0x000fe20000000a00 */
[----:B------:R-:W3:Y:S06]  /*0040*/  S2R R3, SR_CTAID.X ;  /* 0x0000000000037919 */ /* 0x000eec0000002500 */
[----:B------:R-:W4:Y:S08]  /*0050*/  LDC.64 R6, c[0x0][0x218] ;  /* 0x00008600ff067b82 */ /* 0x000f300000000a00 */
[----:B------:R-:W5:Y:S08]  /*0060*/  LDC.64 R4, c[0x0][0x210] ;  /* 0x00008400ff047b82 */ /* 0x000f700000000a00 */
[----:B------:R-:W4:Y:S01]  /*0070*/  LDC.64 R8, c[0x0][0x228] ;  /* 0x00008a00ff087b82 */ /* 0x000f220000000a00 */
[----:B-1----:R-:W-:-:S02]  /*0080*/  SHF.L.U32 R0, R0, 0x2, RZ ;  /* 0x0000000200007819 */ /* 0x002fc400000006ff */
[----:B---3--:R-:W-:Y:S02]  /*0090*/  SHF.R.S32.HI R13, RZ, 0x16, R3 ;  /* 0x00000016ff0d7819 */ /* 0x008fe40000011403 */
[----:B------:R-:W-:Y:S02]  /*00a0*/  LOP3.LUT R0, R0, 0x1fc, RZ, 0xc0, !PT ;  /* 0x000001fc00007812 */ /* 0x000fe400078ec0ff */
[----:B------:R-:W-:Y:S02]  /*00b0*/  SGXT R13, R13, 0x1 ;  /* 0x000000010d0d781a */ /* 0x000fe40000000200 */
[----:B------:R-:W-:-:S04]  /*00c0*/  LEA R0, R3, R0, 0x9 ;  /* 0x0000000003007211 */ /* 0x000fc800078e48ff */
[CC--:B------:R-:W-:Y:S02]  /*00d0*/  LEA.HI R2, R13.reuse, R0.reuse, RZ, 0x9 ;  /* 0x000000000d027211 */ /* 0x0c0fe400078f48ff */
[----:B------:R-:W-:Y:S02]  /*00e0*/  LEA.HI R13, R13, R0, RZ, 0x8 ;  /* 0x000000000d0d7211 */ /* 0x000fe400078f40ff */
[----:B------:R-:W-:Y:S02]  /*00f0*/  SHF.R.S32.HI R17, RZ, 0x9, R2 ;  /* 0x00000009ff117819 */ /* 0x000fe40000011402 */
[----:B------:R-:W1:Y:S03]  /*0100*/  LDC.64 R2, c[0x0][0x230] ;  /* 0x00008c00ff027b82 */ /* 0x000e660000000a00 */
[----:B--2---:R-:W-:Y:S01]  /*0110*/  IMAD.WIDE R10, R17, 0x4, R10 ;  /* 0x00000004110a7825 */ /* 0x004fe200078e020a */
[----:B------:R-:W-:-:S05]  /*0120*/  SHF.R.S32.HI R14, RZ, 0x8, R13 ;  /* 0x00000008ff0e7819 */ /* 0x000fca000001140d */
[----:B------:R-:W2:Y:S01]  /*0130*/  LDG.E.EL R10, desc[UR4][R10.64] ;  /* 0x000000040a0a7981 */ /* 0x000ea2000c2e1900 */
[----:B------:R-:W-:Y:S01]  /*0140*/  LEA.HI R12, R14, R14, RZ, 0x6 ;  /* 0x0000000e0e0c7211 */ /* 0x000fe200078f30ff */
[----:B-----5:R-:W-:-:S03]  /*0150*/  IMAD.WIDE R4, R0, 0x4, R4 ;  /* 0x0000000400047825 */ /* 0x020fc600078e0204 */
[----:B------:R-:W-:Y:S01]  /*0160*/  LOP3.LUT R15, R12, 0xffffffc0, RZ, 0xc0, !PT ;  /* 0xffffffc00c0f7812 */ /* 0x000fe200078ec0ff */
[----:B----4-:R-:W-:Y:S02]  /*0170*/  IMAD.WIDE R12, R17, 0x4, R6 ;  /* 0x00000004110c7825 */ /* 0x010fe400078e0206 */
[----:B------:R-:W3:Y:S01]  /*0180*/  LDG.E.128 R4, desc[UR4][R4.64] ;  /* 0x0000000404047981 */ /* 0x000ee2000c1e1d00 */
[----:B------:R-:W-:-:S03]  /*0190*/  IADD3 R15, R14, -R15, RZ ;  /* 0x8000000f0e0f7210 */ /* 0x000fc60007ffe0ff */
[----:B------:R-:W3:Y:S02]  /*01a0*/  LDG.E.EL R12, desc[UR4][R12.64] ;  /* 0x000000040c0c7981 */ /* 0x000ee4000c2e1900 */
[----:B0-----:R-:W-:-:S04]  /*01b0*/  IMAD.WIDE R8, R15, 0x4, R8 ;  /* 0x000000040f087825 */ /* 0x001fc800078e0208 */
[----:B-1----:R-:W-:Y:S02]  /*01c0*/  IMAD.WIDE R14, R15, 0x4, R2 ;  /* 0x000000040f0e7825 */ /* 0x002fe400078e0202 */
[----:B------:R-:W4:Y:S04]  /*01d0*/  LDG.E.EL R8, desc[UR4][R8.64] ;  /* 0x0000000408087981 */ /* 0x000f28000c2e1900 */
[----:B------:R-:W4:Y:S01]  /*01e0*/  LDG.E.EL R15, desc[UR4][R14.64] ;  /* 0x000000040e0f7981 */ /* 0x000f22000c2e1900 */
[----:B------:R-:W-:-:S10]  /*01f0*/  HFMA2.MMA R3, -RZ, RZ, 0.875, 0 ;  /* 0x3b000000ff037435 */ /* 0x000fd400000001ff */
[----:B--2---:R-:W-:Y:S02]  /*0200*/  FFMA R10, R10, R3, 9.9999997473787516356e-06 ;  /* 0x3727c5ac0a0a7423 */ /* 0x004fe40000000003 */
[----:B------:R-:W0:Y:S04]  /*0210*/  LDC.64 R2, c[0x0][0x238] ;  /* 0x00008e00ff027b82 */ /* 0x000e280000000a00 */
[----:B------:R-:W1:Y:S01]  /*0220*/  MUFU.RSQ R10, R10 ;  /* 0x0000000a000a7308 */ /* 0x000e620000001400 */
[--C-:B---3--:R-:W-:Y:S01]  /*0230*/  FADD R11, R4, -R12.reuse ;  /* 0x8000000c040b7221 */ /* 0x108fe20000000000 */
[--C-:B------:R-:W-:Y:S01]  /*0240*/  FADD R13, R5, -R12.reuse ;  /* 0x8000000c050d7221 */ /* 0x100fe20000000000 */
[--C-:B------:R-:W-:Y:S01]  /*0250*/  FADD R5, R6, -R12.reuse ;  /* 0x8000000c06057221 */ /* 0x100fe20000000000 */
[----:B------:R-:W-:Y:S01]  /*0260*/  FADD R7, R7, -R12 ;  /* 0x8000000c07077221 */ /* 0x000fe20000000000 */
[C---:B-1----:R-:W-:Y:S01]  /*0270*/  FMUL R11, R10.reuse, R11 ;  /* 0x0000000b0a0b7220 */ /* 0x042fe20000400000 */
[C---:B------:R-:W-:Y:S01]  /*0280*/  FMUL R12, R10.reuse, R13 ;  /* 0x0000000d0a0c7220 */ /* 0x040fe20000400000 */
[C---:B------:R-:W-:Y:S01]  /*0290*/  FMUL R6, R10.reuse, R5 ;  /* 0x000000050a067220 */ /* 0x040fe20000400000 */
[----:B------:R-:W-:Y:S01]  /*02a0*/  FMUL R4, R10, R7 ;  /* 0x000000070a047220 */ /* 0x000fe20000400000 */
[C-C-:B----4-:R-:W-:Y:S01]  /*02b0*/  FFMA R11, R8.reuse, R11, R15.reuse ;  /* 0x0000000b080b7223 */ /* 0x150fe2000000000f */
[C-C-:B------:R-:W-:Y:S01]  /*02c0*/  FFMA R12, R8.reuse, R12, R15.reuse ;  /* 0x0000000c080c7223 */ /* 0x140fe2000000000f */
[C-C-:B------:R-:W-:Y:S01]  /*02d0*/  FFMA R6, R8.reuse, R6, R15.reuse ;  /* 0x0000000608067223 */ /* 0x140fe2000000000f */
[----:B------:R-:W-:-:S02]  /*02e0*/  FFMA R4, R8, R4, R15 ;  /* 0x0000000408047223 */ /* 0x000fc4000000000f */
[C---:B------:R-:W-:Y:S02]  /*02f0*/  FSETP.GEU.AND P3, PT, R11.reuse, RZ, PT ;  /* 0x000000ff0b00720b */ /* 0x040fe40003f6e000 */
[----:B------:R-:W-:Y:S02]  /*0300*/  FSETP.GEU.AND P2, PT, R12, RZ, PT ;  /* 0x000000ff0c00720b */ /* 0x000fe40003f4e000 */
[----:B------:R-:W-:Y:S02]  /*0310*/  FSETP.GEU.AND P1, PT, R6, RZ, PT ;  /* 0x000000ff0600720b */ /* 0x000fe40003f2e000 */
[----:B------:R-:W-:Y:S01]  /*0320*/  FSETP.GEU.AND P0, PT, R4, RZ, PT ;  /* 0x000000ff0400720b */ /* 0x000fe20003f0e000 */
[----:B0-----:R-:W-:Y:S01]  /*0330*/  IMAD.WIDE R2, R0, 0x4, R2 ;  /* 0x0000000400027825 */ /* 0x001fe200078e0202 */
[----:B------:R-:W-:Y:S02]  /*0340*/  SEL R8, R11, RZ, P3 ;  /* 0x000000ff0b087207 */ /* 0x000fe40001800000 */
[----:B------:R-:W-:-:S02]  /*0350*/  SEL R9, R12, RZ, P2 ;  /* 0x000000ff0c097207 */ /* 0x000fc40001000000 */
[----:B------:R-:W-:Y:S02]  /*0360*/  SEL R10, R6, RZ, P1 ;  /* 0x000000ff060a7207 */ /* 0x000fe40000800000 */
[----:B------:R-:W-:-:S05]  /*0370*/  SEL R11, R4, RZ, P0 ;  /* 0x000000ff040b7207 */ /* 0x000fca0000000000 */
[----:B------:R-:W-:Y:S01]  /*0380*/  STG.E.128 desc[UR4][R2.64], R8 ;  /* 0x0000000802007986 */ /* 0x000fe2000c101d04 */
[----:B------:R-:W-:Y:S05]  /*0390*/  EXIT ;  /* 0x000000000000794d */ /* 0x000fea0003800000 */
.L_x_0:
[----:B------:R-:W-:-:S00]  /*03a0*/  BRA `(.L_x_0) ;  /* 0xfffffffc00fc7947 */ /* 0x000fc0000383ffff */
[----:B------:R-:W-:-:S00]  /*03b0*/  NOP ;  /* 0x0000000000007918 */ /* 0x000fc00000000000 */
        /* <DEDUP_REMOVED lines=12> */
.L_x_1:


//--------------------- .nv.global.init           --------------------------
	.section	.nv.global.init,"aw",@progbits
.nv.global.init:
	.type		_$_str,@object
	.size		_$_str,(.L_0 - _$_str)
_$_str:
        /*0000*/ 	.byte	0x5f, 0x5f, 0x43, 0x55, 0x44, 0x41, 0x5f, 0x46, 0x54, 0x5a, 0x00
.L_0:


//--------------------- .nv.constant0.triton_poi_fused_native_group_norm_relu_10 --------------------------
	.section	.nv.constant0.triton_poi_fused_native_group_norm_relu_10,"a",@progbits
	.sectionflags	@""
	.align	4
.nv.constant0.triton_poi_fused_native_group_norm_relu_10:
	.zero		580
